//
// Generated by NVIDIA NVVM Compiler
//
// Compiler Build ID: CL-36424714
// Cuda compilation tools, release 13.0, V13.0.88
// Based on NVVM 20.0.0
//

.version 9.0
.target sm_100
.address_size 64

	// .globl	_Z18compute_global_idsPii

.visible .entry _Z18compute_global_idsPii(
	.param .u64 .ptr .align 1 _Z18compute_global_idsPii_param_0,
	.param .u32 _Z18compute_global_idsPii_param_1
)
{
	.reg .pred 	%p<2>;
	.reg .b32 	%r<6>;
	.reg .b64 	%rd<5>;

	ld.param.u64 	%rd1, [_Z18compute_global_idsPii_param_0];
	ld.param.u32 	%r2, [_Z18compute_global_idsPii_param_1];
	mov.u32 	%r3, %ctaid.x;
	mov.u32 	%r4, %ntid.x;
	mov.u32 	%r5, %tid.x;
	mad.lo.s32 	%r1, %r3, %r4, %r5;
	setp.ge.s32 	%p1, %r1, %r2;
	@%p1 bra 	$L__BB0_2;
	cvta.to.global.u64 	%rd2, %rd1;
	mul.wide.s32 	%rd3, %r1, 4;
	add.s64 	%rd4, %rd2, %rd3;
	st.global.u32 	[%rd4], %r1;
$L__BB0_2:
	ret;

}


// ===== COMPILED SASS (sm_100) =====

	.target	sm_100

	.elftype	@"ET_EXEC"


//--------------------- .note.nv.tkinfo           --------------------------
	.section	.note.nv.tkinfo,"",@"SHT_NOTE"
	.sectionflags	@"SHF_NOTE_NV_TKINFO"
	.tkinfo
        /*0018*/ 	.word	0x00000002
        /*0030*/ 	.string	""
        /*0030*/ 	.string	"ptxas"
        /*0030*/ 	.string	"Cuda compilation tools, release 13.0, V13.0.88"
        /*0030*/ 	.string	"Build cuda_13.0.r13.0/compiler.36424714_0"
        /*0030*/ 	.string	"-arch sm_100 -m 64 "



//--------------------- .note.nv.cuinfo           --------------------------
	.section	.note.nv.cuinfo,"",@"SHT_NOTE"
	.sectionflags	@"SHF_NOTE_NV_CUINFO"
        /*0018*/ 	.short	0x0002
        /*001a*/ 	.short	0x0064
        /*001c*/ 	.short	0x0082
	.zero		2


//--------------------- .nv.info                  --------------------------
	.section	.nv.info,"",@"SHT_CUDA_INFO"
	.align	4


	//----- nvinfo : EIATTR_REGCOUNT
	.align		4
        /*0000*/ 	.byte	0x04, 0x2f
        /*0002*/ 	.short	(.L_1 - .L_0)
	.align		4
.L_0:
        /*0004*/ 	.word	index@(_Z18compute_global_idsPii)
        /*0008*/ 	.word	0x00000008


	//----- nvinfo : EIATTR_FRAME_SIZE
	.align		4
.L_1:
        /*000c*/ 	.byte	0x04, 0x11
        /*000e*/ 	.short	(.L_3 - .L_2)
	.align		4
.L_2:
        /*0010*/ 	.word	index@(_Z18compute_global_idsPii)
        /*0014*/ 	.word	0x00000000


	//----- nvinfo : EIATTR_MIN_STACK_SIZE
	.align		4
.L_3:
        /*0018*/ 	.byte	0x04, 0x12
        /*001a*/ 	.short	(.L_5 - .L_4)
	.align		4
.L_4:
        /*001c*/ 	.word	index@(_Z18compute_global_idsPii)
        /*0020*/ 	.word	0x00000000
.L_5:


//--------------------- .nv.compat                --------------------------
	.section	.nv.compat,"",@"SHT_CUDA_COMPAT_INFO"
	.align	4
        /*0000*/ 	.byte	0x02, 0x09, 0x00, 0x00, 0x02, 0x02, 0x01, 0x00, 0x02, 0x05, 0x05, 0x00, 0x03, 0x07, 0x01, 0x01
        /*0010*/ 	.byte	0x02, 0x03, 0x00, 0x00, 0x02, 0x06, 0x01, 0x00, 0x04, 0x0b, 0x08, 0x00, 0x09, 0x00, 0x00, 0x00
        /*0020*/ 	.byte	0x00, 0x00, 0x00, 0x00


//--------------------- .nv.info._Z18compute_global_idsPii --------------------------
	.section	.nv.info._Z18compute_global_idsPii,"",@"SHT_CUDA_INFO"
	.sectionflags	@""
	.align	4


	//----- nvinfo : EIATTR_CUDA_API_VERSION
	.align		4
        /*0000*/ 	.byte	0x04, 0x37
        /*0002*/ 	.short	(.L_7 - .L_6)
.L_6:
        /*0004*/ 	.word	0x00000082


	//----- nvinfo : EIATTR_KPARAM_INFO
	.align		4
.L_7:
        /*0008*/ 	.byte	0x04, 0x17
        /*000a*/ 	.short	(.L_9 - .L_8)
.L_8:
        /*000c*/ 	.word	0x00000000
        /*0010*/ 	.short	0x0001
        /*0012*/ 	.short	0x0008
        /*0014*/ 	.byte	0x00, 0xf0, 0x11, 0x00


	//----- nvinfo : EIATTR_KPARAM_INFO
	.align		4
.L_9:
        /*0018*/ 	.byte	0x04, 0x17
        /*001a*/ 	.short	(.L_11 - .L_10)
.L_10:
        /*001c*/ 	.word	0x00000000
        /*0020*/ 	.short	0x0000
        /*0022*/ 	.short	0x0000
        /*0024*/ 	.byte	0x00, 0xf5, 0x21, 0x00


	//----- nvinfo : EIATTR_SPARSE_MMA_MASK
	.align		4
.L_11:
        /*0028*/ 	.byte	0x03, 0x50
        /*002a*/ 	.short	0x0000


	//----- nvinfo : EIATTR_MAXREG_COUNT
	.align		4
        /*002c*/ 	.byte	0x03, 0x1b
        /*002e*/ 	.short	0x00ff


	//----- nvinfo : EIATTR_MERCURY_ISA_VERSION
	.align		4
        /*0030*/ 	.byte	0x03, 0x5f
        /*0032*/ 	.short	0x0101


	//----- nvinfo : EIATTR_VRC_CTA_INIT_COUNT
	.align		4
        /*0034*/ 	.byte	0x02, 0x4a
	.zero		1
	.zero		1


	//----- nvinfo : EIATTR_EXIT_INSTR_OFFSETS
	.align		4
        /*0038*/ 	.byte	0x04, 0x1c
        /*003a*/ 	.short	(.L_13 - .L_12)


	//   ....[0]....
.L_12:
        /*003c*/ 	.word	0x00000070


	//   ....[1]....
        /*0040*/ 	.word	0x000000c0


	//----- nvinfo : EIATTR_CBANK_PARAM_SIZE
	.align		4
.L_13:
        /*0044*/ 	.byte	0x03, 0x19
        /*0046*/ 	.short	0x000c


	//----- nvinfo : EIATTR_PARAM_CBANK
	.align		4
        /*0048*/ 	.byte	0x04, 0x0a
        /*004a*/ 	.short	(.L_15 - .L_14)
	.align		4
.L_14:
        /*004c*/ 	.word	index@(.nv.constant0._Z18compute_global_idsPii)
        /*0050*/ 	.short	0x0380
        /*0052*/ 	.short	0x000c


	//----- nvinfo : EIATTR_SW_WAR
	.align		4
.L_15:
        /*0054*/ 	.byte	0x04, 0x36
        /*0056*/ 	.short	(.L_17 - .L_16)
.L_16:
        /*0058*/ 	.word	0x00000008
.L_17:


//--------------------- .nv.callgraph             --------------------------
	.section	.nv.callgraph,"",@"SHT_CUDA_CALLGRAPH"
	.align	4
	.sectionentsize	8
	.align		4
        /*0000*/ 	.word	0x00000000
	.align		4
        /*0004*/ 	.word	0xffffffff
	.align		4
        /*0008*/ 	.word	0x00000000
	.align		4
        /*000c*/ 	.word	0xfffffffe
	.align		4
        /*0010*/ 	.word	0x00000000
	.align		4
        /*0014*/ 	.word	0xfffffffd
	.align		4
        /*0018*/ 	.word	0x00000000
	.align		4
        /*001c*/ 	.word	0xfffffffc


//--------------------- .text._Z18compute_global_idsPii --------------------------
	.section	.text._Z18compute_global_idsPii,"ax",@progbits
	.align	128
        .global         _Z18compute_global_idsPii
        .type           _Z18compute_global_idsPii,@function
        .size           _Z18compute_global_idsPii,(.L_x_1 - _Z18compute_global_idsPii)
        .other          _Z18compute_global_idsPii,@"STO_CUDA_ENTRY STV_DEFAULT"
_Z18compute_global_idsPii:
.text._Z18compute_global_idsPii:
[----:B------:R-:W-:Y:S01]  /*0000*/  LDC R1, c[0x0][0x37c] ;  /* 0x0000df00ff017b82 */ /* 0x000fe20000000800 */
[----:B------:R-:W0:Y:S07]  /*0010*/  S2R R0, SR_TID.X ;  /* 0x0000000000007919 */ /* 0x000e2e0000002100 */
[----:B------:R-:W0:Y:S01]  /*0020*/  S2UR UR4, SR_CTAID.X ;  /* 0x00000000000479c3 */ /* 0x000e220000002500 */
[----:B------:R-:W1:Y:S07]  /*0030*/  LDCU UR5, c[0x0][0x388] ;  /* 0x00007100ff0577ac */ /* 0x000e6e0008000800 */
[----:B------:R-:W0:Y:S02]  /*0040*/  LDC R5, c[0x0][0x360] ;  /* 0x0000d800ff057b82 */ /* 0x000e240000000800 */
[----:B0-----:R-:W-:-:S05]  /*0050*/  IMAD R5, R5, UR4, R0 ;  /* 0x0000000405057c24 */ /* 0x001fca000f8e0200 */
[----:B-1----:R-:W-:-:S13]  /*0060*/  ISETP.GE.AND P0, PT, R5, UR5, PT ;  /* 0x0000000505007c0c */ /* 0x002fda000bf06270 */
[----:B------:R-:W-:Y:S05]  /*0070*/  @P0 EXIT ;  /* 0x000000000000094d */ /* 0x000fea0003800000 */
[----:B------:R-:W0:Y:S01]  /*0080*/  LDC.64 R2, c[0x0][0x380] ;  /* 0x0000e000ff027b82 */ /* 0x000e220000000a00 */
[----:B------:R-:W1:Y:S01]  /*0090*/  LDCU.64 UR4, c[0x0][0x358] ;  /* 0x00006b00ff0477ac */ /* 0x000e620008000a00 */
[----:B0-----:R-:W-:-:S05]  /*00a0*/  IMAD.WIDE R2, R5, 0x4, R2 ;  /* 0x0000000405027825 */ /* 0x001fca00078e0202 */
[----:B-1----:R-:W-:Y:S01]  /*00b0*/  STG.E desc[UR4][R2.64], R5 ;  /* 0x0000000502007986 */ /* 0x002fe2000c101904 */
[----:B------:R-:W-:Y:S05]  /*00c0*/  EXIT ;  /* 0x000000000000794d */ /* 0x000fea0003800000 */
.L_x_0:
[----:B------:R-:W-:-:S00]  /*00d0*/  BRA `(.L_x_0) ;  /* 0xfffffffc00fc7947 */ /* 0x000fc0000383ffff */
[----:B------:R-:W-:-:S00]  /*00e0*/  NOP ;  /* 0x0000000000007918 */ /* 0x000fc00000000000 */
        /* <DEDUP_REMOVED lines=9> */
.L_x_1:


//--------------------- .nv.shared.reserved.0     --------------------------
	.section	.nv.shared.reserved.0,"aw",@nobits
	.weak		__nv_reservedSMEM_offset_0_alias
	.size		__nv_reservedSMEM_offset_0_alias, 0, 64
	.other		__nv_reservedSMEM_offset_0_alias,@"STO_CUDA_RESERVED_SHARED STV_DEFAULT"
__nv_reservedSMEM_offset_0_alias:
	.zero		0
	.zero		64


//--------------------- .nv.constant0._Z18compute_global_idsPii --------------------------
	.section	.nv.constant0._Z18compute_global_idsPii,"a",@progbits
	.sectionflags	@""
	.align	4
.nv.constant0._Z18compute_global_idsPii:
	.zero		908


//--------------------- SYMBOLS --------------------------

	.type		.nv.reservedSmem.offset0,@object
	.size		.nv.reservedSmem.offset0,0x4
